	.headerflags	@"EF_CUDA_TEXMODE_UNIFIED EF_CUDA_64BIT_ADDRESS EF_CUDA_ACCELERATORS EF_CUDA_SM90 EF_CUDA_VIRTUAL_SM(EF_CUDA_SM90)"
	.elftype	@"ET_EXEC"


//--------------------- .nv.info                  --------------------------
	.section	.nv.info,"",@"SHT_CUDA_INFO"
	.align	4


	//----- nvinfo : EIATTR_REGCOUNT
	.align		4
        /*0000*/ 	.byte	0x04, 0x2f
        /*0002*/ 	.short	(.L_2 - .L_1)
	.align		4
.L_1:
        /*0004*/ 	.word	index@(triton_per_fused__log_softmax__softmax_mean_mul_sub_xlogy_2)
        /*0008*/ 	.word	0x00000024


	//----- nvinfo : EIATTR_MIN_STACK_SIZE
	.align		4
.L_2:
        /*000c*/ 	.byte	0x04, 0x12
        /*000e*/ 	.short	(.L_4 - .L_3)
	.align		4
.L_3:
        /*0010*/ 	.word	index@(triton_per_fused__log_softmax__softmax_mean_mul_sub_xlogy_2)
        /*0014*/ 	.word	0x00000000


	//----- nvinfo : EIATTR_FRAME_SIZE
	.align		4
.L_4:
        /*0018*/ 	.byte	0x04, 0x11
        /*001a*/ 	.short	(.L_6 - .L_5)
	.align		4
.L_5:
        /*001c*/ 	.word	index@(triton_per_fused__log_softmax__softmax_mean_mul_sub_xlogy_2)
        /*0020*/ 	.word	0x00000000


	//----- nvinfo : EIATTR_MIN_STACK_SIZE
	.align		4
.L_6:
        /*0024*/ 	.byte	0x04, 0x12
        /*0026*/ 	.short	(.L_8 - .L_7)
	.align		4
.L_7:
        /*0028*/ 	.word	index@(triton_per_fused__log_softmax__softmax_mean_mul_sub_xlogy_2)
        /*002c*/ 	.word	0x00000000
.L_8:


//--------------------- .nv.info.triton_per_fused__log_softmax__softmax_mean_mul_sub_xlogy_2 --------------------------
	.section	.nv.info.triton_per_fused__log_softmax__softmax_mean_mul_sub_xlogy_2,"",@"SHT_CUDA_INFO"
	.sectionflags	@""
	.align	4


	//----- nvinfo : EIATTR_CUDA_API_VERSION
	.align		4
        /*0000*/ 	.byte	0x04, 0x37
        /*0002*/ 	.short	(.L_10 - .L_9)
.L_9:
        /*0004*/ 	.word	0x0000007c


	//----- nvinfo : EIATTR_KPARAM_INFO
	.align		4
.L_10:
        /*0008*/ 	.byte	0x04, 0x17
        /*000a*/ 	.short	(.L_12 - .L_11)
.L_11:
        /*000c*/ 	.word	0x00000000
        /*0010*/ 	.short	0x0003
        /*0012*/ 	.short	0x0018
        /*0014*/ 	.byte	0x00, 0xf0, 0x11, 0x00


	//----- nvinfo : EIATTR_KPARAM_INFO
	.align		4
.L_12:
        /*0018*/ 	.byte	0x04, 0x17
        /*001a*/ 	.short	(.L_14 - .L_13)
.L_13:
        /*001c*/ 	.word	0x00000000
        /*0020*/ 	.short	0x0002
        /*0022*/ 	.short	0x0010
        /*0024*/ 	.byte	0x00, 0xf4, 0x21, 0x00


	//----- nvinfo : EIATTR_KPARAM_INFO
	.align		4
.L_14:
        /*0028*/ 	.byte	0x04, 0x17
        /*002a*/ 	.short	(.L_16 - .L_15)
.L_15:
        /*002c*/ 	.word	0x00000000
        /*0030*/ 	.short	0x0001
        /*0032*/ 	.short	0x0008
        /*0034*/ 	.byte	0x00, 0xf4, 0x21, 0x00


	//----- nvinfo : EIATTR_KPARAM_INFO
	.align		4
.L_16:
        /*0038*/ 	.byte	0x04, 0x17
        /*003a*/ 	.short	(.L_18 - .L_17)
.L_17:
        /*003c*/ 	.word	0x00000000
        /*0040*/ 	.short	0x0000
        /*0042*/ 	.short	0x0000
        /*0044*/ 	.byte	0x00, 0xf4, 0x21, 0x00


	//----- nvinfo : EIATTR_SPARSE_MMA_MASK
	.align		4
.L_18:
        /*0048*/ 	.byte	0x03, 0x50
        /*004a*/ 	.short	0x0000


	//----- nvinfo : EIATTR_MAXREG_COUNT
	.align		4
        /*004c*/ 	.byte	0x03, 0x1b
        /*004e*/ 	.short	0x00ff


	//----- nvinfo : EIATTR_COOP_GROUP_MASK_REGIDS
	.align		4
        /*0050*/ 	.byte	0x04, 0x29
        /*0052*/ 	.short	(.L_20 - .L_19)


	//   ....[0]....
.L_19:
        /*0054*/ 	.word	0xffffffff


	//   ....[1]....
        /*0058*/ 	.word	0xffffffff


	//   ....[2]....
        /*005c*/ 	.word	0xffffffff


	//   ....[3]....
        /*0060*/ 	.word	0xffffffff


	//   ....[4]....
        /*0064*/ 	.word	0xffffffff


	//   ....[5]....
        /*0068*/ 	.word	0xffffffff


	//----- nvinfo : EIATTR_COOP_GROUP_INSTR_OFFSETS
	.align		4
.L_20:
        /*006c*/ 	.byte	0x04, 0x28
        /*006e*/ 	.short	(.L_22 - .L_21)


	//   ....[0]....
.L_21:
        /*0070*/ 	.word	0x000018a0


	//   ....[1]....
        /*0074*/ 	.word	0x000018c0


	//   ....[2]....
        /*0078*/ 	.word	0x000018e0


	//   ....[3]....
        /*007c*/ 	.word	0x00001910


	//   ....[4]....
        /*0080*/ 	.word	0x00001940


	//   ....[5]....
        /*0084*/ 	.word	0x00001a30


	//----- nvinfo : EIATTR_EXIT_INSTR_OFFSETS
	.align		4
.L_22:
        /*0088*/ 	.byte	0x04, 0x1c
        /*008a*/ 	.short	(.L_24 - .L_23)


	//   ....[0]....
.L_23:
        /*008c*/ 	.word	0x00001aa0


	//   ....[1]....
        /*0090*/ 	.word	0x00001af0


	//----- nvinfo : EIATTR_REQNTID
	.align		4
.L_24:
        /*0094*/ 	.byte	0x04, 0x10
        /*0096*/ 	.short	(.L_26 - .L_25)
.L_25:
        /*0098*/ 	.word	0x00000040
        /*009c*/ 	.word	0x00000001
        /*00a0*/ 	.word	0x00000001


	//----- nvinfo : EIATTR_CBANK_PARAM_SIZE
	.align		4
.L_26:
        /*00a4*/ 	.byte	0x03, 0x19
        /*00a6*/ 	.short	0x001c


	//----- nvinfo : EIATTR_PARAM_CBANK
	.align		4
        /*00a8*/ 	.byte	0x04, 0x0a
        /*00aa*/ 	.short	(.L_28 - .L_27)
	.align		4
.L_27:
        /*00ac*/ 	.word	index@(.nv.constant0.triton_per_fused__log_softmax__softmax_mean_mul_sub_xlogy_2)
        /*00b0*/ 	.short	0x0210
        /*00b2*/ 	.short	0x001c


	//----- nvinfo : EIATTR_SW_WAR
	.align		4
.L_28:
        /*00b4*/ 	.byte	0x04, 0x36
        /*00b6*/ 	.short	(.L_30 - .L_29)
.L_29:
        /*00b8*/ 	.word	0x00000008
.L_30:


//--------------------- .nv.callgraph             --------------------------
	.section	.nv.callgraph,"",@"SHT_CUDA_CALLGRAPH"
	.align	4
	.sectionentsize	8
	.align		4
        /*0000*/ 	.word	0x00000000
	.align		4
        /*0004*/ 	.word	0xffffffff
	.align		4
        /*0008*/ 	.word	0x00000000
	.align		4
        /*000c*/ 	.word	0xfffffffe
	.align		4
        /*0010*/ 	.word	0x00000000
	.align		4
        /*0014*/ 	.word	0xfffffffd
	.align		4
        /*0018*/ 	.word	0x00000000
	.align		4
        /*001c*/ 	.word	0xfffffffc


//--------------------- .nv.constant4             --------------------------
	.section	.nv.constant4,"a",@progbits
	.align	8
	.align		8
.nv.constant4:
        /*0000*/ 	.dword	_$_str


//--------------------- .text.triton_per_fused__log_softmax__softmax_mean_mul_sub_xlogy_2 --------------------------
	.section	.text.triton_per_fused__log_softmax__softmax_mean_mul_sub_xlogy_2,"ax",@progbits
	.sectionflags	@"SHF_BARRIERS=1"
	.align	128
        .global         triton_per_fused__log_softmax__softmax_mean_mul_sub_xlogy_2
        .type           triton_per_fused__log_softmax__softmax_mean_mul_sub_xlogy_2,@function
        .size           triton_per_fused__log_softmax__softmax_mean_mul_sub_xlogy_2,(.L_x_1 - triton_per_fused__log_softmax__softmax_mean_mul_sub_xlogy_2)
        .other          triton_per_fused__log_softmax__softmax_mean_mul_sub_xlogy_2,@"STO_CUDA_ENTRY STV_DEFAULT"
triton_per_fused__log_softmax__softmax_mean_mul_sub_xlogy_2:
.text.triton_per_fused__log_softmax__softmax_mean_mul_sub_xlogy_2:
[----:B------:R-:W0:Y:S01]  /*0000*/  LDC R1, c[0x0][0x28] ;  /* 0x00000a00ff017b82 */ /* 0x000e220000000800 */
[----:B------:R-:W1:Y:S07]  /*0010*/  S2R R2, SR_TID.X ;  /* 0x0000000000027919 */ /* 0x000e6e0000002100 */
[----:B------:R-:W2:Y:S01]  /*0020*/  LDC.64 R4, c[0x0][0x218] ;  /* 0x00008600ff047b82 */ /* 0x000ea20000000a00 */
[----:B------:R-:W-:-:S07]  /*0030*/  ULDC.64 UR6, c[0x0][0x208] ;  /* 0x0000820000067ab9 */ /* 0x000fce0000000a00 */
[----:B------:R-:W3:Y:S01]  /*0040*/  LDC.64 R28, c[0x0][0x220] ;  /* 0x00008800ff1c7b82 */ /* 0x000ee20000000a00 */
[----:B-1----:R-:W-:-:S04]  /*0050*/  SHF.L.U32 R2, R2, 0x2, RZ ;  /* 0x0000000202027819 */ /* 0x002fc800000006ff */
[----:B------:R-:W-:-:S05]  /*0060*/  LOP3.LUT R31, R2, 0xcc, RZ, 0xc0, !PT ;  /* 0x000000cc021f7812 */ /* 0x000fca00078ec0ff */
[----:B--2---:R-:W-:-:S05]  /*0070*/  IMAD.WIDE.U32 R32, R31, 0x4, R4 ;  /* 0x000000041f207825 */ /* 0x004fca00078e0004 */
[----:B------:R-:W2:Y:S04]  /*0080*/  LDG.E.EL.128 R8, desc[UR6][R32.64] ;  /* 0x0000000620087981 */ /* 0x000ea8000c2e1d00 */
[----:B------:R-:W2:Y:S04]  /*0090*/  LDG.E.EL.128 R12, desc[UR6][R32.64+0x40] ;  /* 0x00004006200c7981 */ /* 0x000ea8000c2e1d00 */
[----:B------:R-:W4:Y:S04]  /*00a0*/  LDG.E.EL.128 R16, desc[UR6][R32.64+0x80] ;  /* 0x0000800620107981 */ /* 0x000f28000c2e1d00 */
[----:B------:R-:W5:Y:S01]  /*00b0*/  LDG.E.EL.128 R20, desc[UR6][R32.64+0xc0] ;  /* 0x0000c00620147981 */ /* 0x000f62000c2e1d00 */
[----:B------:R-:W-:-:S05]  /*00c0*/  LOP3.LUT R2, R2, 0xfc, RZ, 0xc0, !PT ;  /* 0x000000fc02027812 */ /* 0x000fca00078ec0ff */
[----:B------:R-:W-:-:S06]  /*00d0*/  IMAD.WIDE.U32 R4, R2, 0x4, R4 ;  /* 0x0000000402047825 */ /* 0x000fcc00078e0004 */
[----:B------:R-:W5:Y:S01]  /*00e0*/  LDG.E.128 R4, desc[UR6][R4.64] ;  /* 0x0000000604047981 */ /* 0x000f62000c1e1d00 */
[----:B---3--:R-:W-:-:S05]  /*00f0*/  IMAD.WIDE.U32 R30, R31, 0x4, R28 ;  /* 0x000000041f1e7825 */ /* 0x008fca00078e001c */
[----:B------:R-:W3:Y:S01]  /*0100*/  LDG.E.EL.128 R24, desc[UR6][R30.64] ;  /* 0x000000061e187981 */ /* 0x000ee2000c2e1d00 */
[----:B--2---:R-:W-:Y:S01]  /*0110*/  FADD R3, R8, R12 ;  /* 0x0000000c08037221 */ /* 0x004fe20000000000 */
[----:B------:R-:W-:-:S03]  /*0120*/  FADD R8, R11, R15 ;  /* 0x0000000f0b087221 */ /* 0x000fc60000000000 */
[----:B----4-:R-:W-:Y:S01]  /*0130*/  FADD R11, R16, R3 ;  /* 0x00000003100b7221 */ /* 0x010fe20000000000 */
[----:B------:R-:W-:Y:S01]  /*0140*/  FADD R8, R19, R8 ;  /* 0x0000000813087221 */ /* 0x000fe20000000000 */
[----:B------:R-:W-:Y:S01]  /*0150*/  FADD R12, R9, R13 ;  /* 0x0000000d090c7221 */ /* 0x000fe20000000000 */
[----:B------:R-:W-:Y:S01]  /*0160*/  FADD R3, R10, R14 ;  /* 0x0000000e0a037221 */ /* 0x000fe20000000000 */
[----:B-----5:R-:W-:Y:S01]  /*0170*/  FADD R20, R20, R11 ;  /* 0x0000000b14147221 */ /* 0x020fe20000000000 */
[----:B------:R-:W-:Y:S02]  /*0180*/  FADD R16, R23, R8 ;  /* 0x0000000817107221 */ /* 0x000fe40000000000 */
[----:B------:R-:W2:Y:S03]  /*0190*/  LDG.E.EL.128 R8, desc[UR6][R30.64+0x40] ;  /* 0x000040061e087981 */ /* 0x000ea6000c2e1d00 */
[----:B------:R-:W-:-:S02]  /*01a0*/  FSETP.GT.AND P1, PT, |R16|, 8.50705917302346158658e+37, PT ;  /* 0x7e8000001000780b */ /* 0x000fc40003f24200 */
[----:B------:R-:W-:Y:S01]  /*01b0*/  FSETP.GEU.AND P3, PT, |R16|, 1.175494350822287508e-38, PT ;  /* 0x008000001000780b */ /* 0x000fe20003f6e200 */
[----:B------:R-:W-:Y:S01]  /*01c0*/  FADD R12, R17, R12 ;  /* 0x0000000c110c7221 */ /* 0x000fe20000000000 */
[----:B------:R-:W-:-:S03]  /*01d0*/  FADD R13, R18, R3 ;  /* 0x00000003120d7221 */ /* 0x000fc60000000000 */
[----:B------:R-:W-:Y:S01]  /*01e0*/  FADD R21, R21, R12 ;  /* 0x0000000c15157221 */ /* 0x000fe20000000000 */
[----:B------:R-:W-:Y:S02]  /*01f0*/  FADD R22, R22, R13 ;  /* 0x0000000d16167221 */ /* 0x000fe40000000000 */
[----:B------:R-:W4:Y:S03]  /*0200*/  LDG.E.EL.128 R12, desc[UR6][R30.64+0x80] ;  /* 0x000080061e0c7981 */ /* 0x000f26000c2e1d00 */
[----:B------:R-:W-:-:S04]  /*0210*/  @P1 FMUL R16, R16, 0.25 ;  /* 0x3e80000010101820 */ /* 0x000fc80000400000 */
[----:B------:R-:W-:-:S06]  /*0220*/  @!P3 FMUL R16, R16, 16777216 ;  /* 0x4b8000001010b820 */ /* 0x000fcc0000400000 */
[----:B------:R-:W1:Y:S01]  /*0230*/  MUFU.RCP R16, R16 ;  /* 0x0000001000107308 */ /* 0x000e620000001000 */
[----:B------:R-:W-:-:S04]  /*0240*/  @P1 FMUL R7, R7, 0.25 ;  /* 0x3e80000007071820 */ /* 0x000fc80000400000 */
[----:B------:R-:W-:-:S04]  /*0250*/  @!P3 FMUL R7, R7, 16777216 ;  /* 0x4b8000000707b820 */ /* 0x000fc80000400000 */
[----:B-1----:R-:W-:Y:S02]  /*0260*/  FMUL R7, R16, R7 ;  /* 0x0000000710077220 */ /* 0x002fe40000400000 */
[----:B------:R1:W5:Y:S01]  /*0270*/  LDG.E.EL.128 R16, desc[UR6][R30.64+0xc0] ;  /* 0x0000c0061e107981 */ /* 0x000362000c2e1d00 */
[C---:B------:R-:W-:Y:S02]  /*0280*/  FSETP.GT.AND P0, PT, |R20|.reuse, 8.50705917302346158658e+37, PT ;  /* 0x7e8000001400780b */ /* 0x040fe40003f04200 */
[----:B------:R-:W-:-:S11]  /*0290*/  FSETP.GEU.AND P2, PT, |R20|, 1.175494350822287508e-38, PT ;  /* 0x008000001400780b */ /* 0x000fd60003f4e200 */
[----:B------:R-:W-:-:S04]  /*02a0*/  @P0 FMUL R20, R20, 0.25 ;  /* 0x3e80000014140820 */ /* 0x000fc80000400000 */
[----:B------:R-:W-:-:S04]  /*02b0*/  @!P2 FMUL R20, R20, 16777216 ;  /* 0x4b8000001414a820 */ /* 0x000fc80000400000 */
[----:B------:R-:W1:Y:S01]  /*02c0*/  MUFU.RCP R3, R20 ;  /* 0x0000001400037308 */ /* 0x000e620000001000 */
[----:B------:R-:W-:Y:S01]  /*02d0*/  @P0 FMUL R4, R4, 0.25 ;  /* 0x3e80000004040820 */ /* 0x000fe20000400000 */
[C---:B------:R-:W-:Y:S02]  /*02e0*/  FSETP.GT.AND P6, PT, |R21|.reuse, 8.50705917302346158658e+37, PT ;  /* 0x7e8000001500780b */ /* 0x040fe40003fc4200 */
[----:B------:R-:W-:Y:S01]  /*02f0*/  FSETP.GEU.AND P1, PT, |R21|, 1.175494350822287508e-38, PT ;  /* 0x008000001500780b */ /* 0x000fe20003f2e200 */
[----:B------:R-:W-:Y:S01]  /*0300*/  @!P2 FMUL R4, R4, 16777216 ;  /* 0x4b8000000404a820 */ /* 0x000fe20000400000 */
[C---:B------:R-:W-:Y:S02]  /*0310*/  FSETP.GT.AND P2, PT, |R22|.reuse, 8.50705917302346158658e+37, PT ;  /* 0x7e8000001600780b */ /* 0x040fe40003f44200 */
[----:B------:R-:W-:Y:S01]  /*0320*/  FSETP.GEU.AND P3, PT, |R22|, 1.175494350822287508e-38, PT ;  /* 0x008000001600780b */ /* 0x000fe20003f6e200 */
[----:B01----:R-:W-:Y:S01]  /*0330*/  FMUL R4, R3, R4 ;  /* 0x0000000403047220 */ /* 0x003fe20000400000 */
[----:B---3--:R-:W-:-:S05]  /*0340*/  FMUL R3, R24, 1.4426950216293334961 ;  /* 0x3fb8aa3b18037820 */ /* 0x008fca0000400000 */
[----:B------:R-:W-:Y:S01]  /*0350*/  @P6 FMUL R21, R21, 0.25 ;  /* 0x3e80000015156820 */ /* 0x000fe20000400000 */
[----:B------:R-:W-:-:S03]  /*0360*/  FSETP.GEU.AND P0, PT, R3, -126, PT ;  /* 0xc2fc00000300780b */ /* 0x000fc60003f0e000 */
[----:B------:R-:W-:Y:S01]  /*0370*/  @!P1 FMUL R21, R21, 16777216 ;  /* 0x4b80000015159820 */ /* 0x000fe20000400000 */
[----:B------:R-:W-:Y:S01]  /*0380*/  @P2 FMUL R22, R22, 0.25 ;  /* 0x3e80000016162820 */ /* 0x000fe20000400000 */
[----:B------:R-:W-:-:S03]  /*0390*/  @P6 FMUL R5, R5, 0.25 ;  /* 0x3e80000005056820 */ /* 0x000fc60000400000 */
[----:B------:R-:W-:Y:S01]  /*03a0*/  @!P3 FMUL R22, R22, 16777216 ;  /* 0x4b8000001616b820 */ /* 0x000fe20000400000 */
[----:B------:R-:W-:-:S04]  /*03b0*/  @!P1 FMUL R5, R5, 16777216 ;  /* 0x4b80000005059820 */ /* 0x000fc80000400000 */
[----:B------:R-:W-:-:S06]  /*03c0*/  @!P0 FMUL R3, R3, 0.5 ;  /* 0x3f00000003038820 */ /* 0x000fcc0000400000 */
[----:B------:R-:W0:Y:S01]  /*03d0*/  MUFU.EX2 R3, R3 ;  /* 0x0000000300037308 */ /* 0x000e220000000800 */
[----:B------:R-:W-:-:S04]  /*03e0*/  @P2 FMUL R6, R6, 0.25 ;  /* 0x3e80000006062820 */ /* 0x000fc80000400000 */
[----:B------:R-:W-:Y:S01]  /*03f0*/  @!P3 FMUL R6, R6, 16777216 ;  /* 0x4b8000000606b820 */ /* 0x000fe20000400000 */
[----:B------:R-:W-:-:S05]  /*0400*/  FMUL R20, R25, 1.4426950216293334961 ;  /* 0x3fb8aa3b19147820 */ /* 0x000fca0000400000 */
[----:B------:R-:W-:Y:S01]  /*0410*/  FSETP.GEU.AND P4, PT, R20, -126, PT ;  /* 0xc2fc00001400780b */ /* 0x000fe20003f8e000 */
[----:B0-----:R-:W-:-:S12]  /*0420*/  @!P0 FMUL R3, R3, R3 ;  /* 0x0000000303038220 */ /* 0x001fd80000400000 */
[----:B------:R-:W-:-:S06]  /*0430*/  @!P4 FMUL R20, R20, 0.5 ;  /* 0x3f0000001414c820 */ /* 0x000fcc0000400000 */
[----:B------:R-:W0:Y:S02]  /*0440*/  MUFU.EX2 R20, R20 ;  /* 0x0000001400147308 */ /* 0x000e240000000800 */
[----:B0-----:R-:W-:Y:S01]  /*0450*/  @!P4 FMUL R20, R20, R20 ;  /* 0x000000141414c220 */ /* 0x001fe20000400000 */
[----:B--2---:R-:W-:-:S05]  /*0460*/  FMUL R23, R8, 1.4426950216293334961 ;  /* 0x3fb8aa3b08177820 */ /* 0x004fca0000400000 */
[----:B------:R-:W-:Y:S01]  /*0470*/  FSETP.GEU.AND P5, PT, R23, -126, PT ;  /* 0xc2fc00001700780b */ /* 0x000fe20003fae000 */
[----:B------:R-:W0:Y:S01]  /*0480*/  MUFU.RCP R8, R21 ;  /* 0x0000001500087308 */ /* 0x000e220000001000 */
[----:B------:R-:W-:-:S07]  /*0490*/  FMUL R24, R9, 1.4426950216293334961 ;  /* 0x3fb8aa3b09187820 */ /* 0x000fce0000400000 */
[----:B------:R1:W2:Y:S04]  /*04a0*/  MUFU.RCP R9, R22 ;  /* 0x0000001600097308 */ /* 0x0002a80000001000 */
[----:B------:R-:W-:-:S04]  /*04b0*/  @!P5 FMUL R23, R23, 0.5 ;  /* 0x3f0000001717d820 */ /* 0x000fc80000400000 */
[----:B------:R-:W3:Y:S01]  /*04c0*/  MUFU.EX2 R30, R23 ;  /* 0x00000017001e7308 */ /* 0x000ee20000000800 */
[----:B0-----:R-:W-:Y:S01]  /*04d0*/  FMUL R5, R8, R5 ;  /* 0x0000000508057220 */ /* 0x001fe20000400000 */
[----:B------:R-:W-:-:S03]  /*04e0*/  FSETP.GEU.AND P6, PT, R24, -126, PT ;  /* 0xc2fc00001800780b */ /* 0x000fc60003fce000 */
[C---:B-1----:R-:W-:Y:S01]  /*04f0*/  FMUL R22, R5.reuse, 8388608 ;  /* 0x4b00000005167820 */ /* 0x042fe20000400000 */
[----:B------:R-:W-:Y:S01]  /*0500*/  FSETP.GEU.AND P1, PT, R5, 1.175494350822287508e-38, PT ;  /* 0x008000000500780b */ /* 0x000fe20003f2e000 */
[----:B--2---:R-:W-:-:S03]  /*0510*/  FMUL R6, R9, R6 ;  /* 0x0000000609067220 */ /* 0x004fc60000400000 */
[----:B------:R-:W-:Y:S01]  /*0520*/  FSEL R22, R22, R5, !P1 ;  /* 0x0000000516167208 */ /* 0x000fe20004800000 */
[----:B------:R-:W-:-:S03]  /*0530*/  IMAD.WIDE.U32 R8, R2, 0x4, R28 ;  /* 0x0000000402087825 */ /* 0x000fc600078e001c */
[----:B------:R-:W-:Y:S01]  /*0540*/  IADD3 R2, R22, -0x3f2aaaab, RZ ;  /* 0xc0d5555516027810 */ /* 0x000fe20007ffe0ff */
[----:B---3--:R-:W-:Y:S01]  /*0550*/  @!P5 FMUL R30, R30, R30 ;  /* 0x0000001e1e1ed220 */ /* 0x008fe20000400000 */
[----:B------:R-:W-:-:S03]  /*0560*/  @!P6 FMUL R24, R24, 0.5 ;  /* 0x3f0000001818e820 */ /* 0x000fc60000400000 */
[----:B------:R-:W-:Y:S01]  /*0570*/  FADD R21, R3, R30 ;  /* 0x0000001e03157221 */ /* 0x000fe20000000000 */
[----:B------:R-:W-:Y:S01]  /*0580*/  LOP3.LUT R3, R2, 0xff800000, RZ, 0xc0, !PT ;  /* 0xff80000002037812 */ /* 0x000fe200078ec0ff */
[----:B------:R-:W-:Y:S01]  /*0590*/  HFMA2.MMA R2, -RZ, RZ, 1.5048828125, 33.21875 ;  /* 0x3e055027ff027435 */ /* 0x000fe200000001ff */
[----:B------:R0:W1:Y:S02]  /*05a0*/  MUFU.EX2 R25, R24 ;  /* 0x0000001800197308 */ /* 0x0000640000000800 */
[----:B------:R-:W-:Y:S01]  /*05b0*/  IADD3 R23, R22, -R3, RZ ;  /* 0x8000000316177210 */ /* 0x000fe20007ffe0ff */
[----:B----4-:R-:W-:Y:S01]  /*05c0*/  FMUL R28, R12, 1.4426950216293334961 ;  /* 0x3fb8aa3b0c1c7820 */ /* 0x010fe20000400000 */
[----:B0-----:R-:W-:Y:S02]  /*05d0*/  I2FP.F32.S32 R24, R3 ;  /* 0x0000000300187245 */ /* 0x001fe40000201400 */
[----:B------:R-:W-:Y:S01]  /*05e0*/  FSEL R3, RZ, -23, P1 ;  /* 0xc1b80000ff037808 */ /* 0x000fe20000800000 */
[----:B------:R-:W-:Y:S01]  /*05f0*/  FADD R23, R23, -1 ;  /* 0xbf80000017177421 */ /* 0x000fe20000000000 */
[----:B------:R-:W-:-:S03]  /*0600*/  FSETP.GEU.AND P1, PT, R28, -126, PT ;  /* 0xc2fc00001c00780b */ /* 0x000fc60003f2e000 */
[----:B------:R-:W-:Y:S01]  /*0610*/  FFMA.FTZ R3, R24, 1.1920928955078125e-07, R3 ;  /* 0x3400000018037823 */ /* 0x000fe20000010003 */
[----:B------:R-:W-:-:S04]  /*0620*/  FFMA.FTZ R24, R23, -R2, 0.14084610342979431152 ;  /* 0x3e1039f617187423 */ /* 0x000fc80000010802 */
[----:B------:R-:W-:-:S04]  /*0630*/  FFMA.FTZ R24, R23, R24, -0.12148627638816833496 ;  /* 0xbdf8cdcc17187423 */ /* 0x000fc80000010018 */
[----:B------:R-:W-:Y:S01]  /*0640*/  FFMA.FTZ R24, R23, R24, 0.13980610668659210205 ;  /* 0x3e0f295517187423 */ /* 0x000fe20000010018 */
[----:B------:R-:W-:-:S03]  /*0650*/  @!P1 FMUL R28, R28, 0.5 ;  /* 0x3f0000001c1c9820 */ /* 0x000fc60000400000 */
[----:B------:R-:W-:Y:S01]  /*0660*/  FFMA.FTZ R24, R23, R24, -0.16684235632419586182 ;  /* 0xbe2ad8b917187423 */ /* 0x000fe20000010018 */
[----:B------:R-:W-:-:S03]  /*0670*/  FMUL R13, R13, 1.4426950216293334961 ;  /* 0x3fb8aa3b0d0d7820 */ /* 0x000fc60000400000 */
[----:B------:R-:W-:Y:S01]  /*0680*/  FFMA.FTZ R24, R23, R24, 0.20012299716472625732 ;  /* 0x3e4ced0b17187423 */ /* 0x000fe20000010018 */
[----:B------:R-:W0:Y:S01]  /*0690*/  MUFU.EX2 R28, R28 ;  /* 0x0000001c001c7308 */ /* 0x000e220000000800 */
[----:B-----5:R-:W-:Y:S01]  /*06a0*/  FMUL R16, R16, 1.4426950216293334961 ;  /* 0x3fb8aa3b10107820 */ /* 0x020fe20000400000 */
[----:B------:R-:W-:Y:S01]  /*06b0*/  FSETP.GEU.AND P4, PT, R13, -126, PT ;  /* 0xc2fc00000d00780b */ /* 0x000fe20003f8e000 */
[C---:B------:R-:W-:Y:S01]  /*06c0*/  FFMA.FTZ R24, R23.reuse, R24, -0.24999669194221496582 ;  /* 0xbe7fff2217187423 */ /* 0x040fe20000010018 */
[----:B------:R-:W-:Y:S02]  /*06d0*/  ISETP.GE.U32.AND P0, PT, R22, 0x7f800000, PT ;  /* 0x7f8000001600780c */ /* 0x000fe40003f06070 */
[----:B------:R-:W-:Y:S01]  /*06e0*/  FSETP.GEU.AND P2, PT, R16, -126, PT ;  /* 0xc2fc00001000780b */ /* 0x000fe20003f4e000 */
[----:B------:R-:W-:Y:S01]  /*06f0*/  FFMA.FTZ R24, R23, R24, 0.33333182334899902344 ;  /* 0x3eaaaa7817187423 */ /* 0x000fe20000010018 */
[----:B-1----:R-:W-:-:S03]  /*0700*/  @!P6 FMUL R25, R25, R25 ;  /* 0x000000191919e220 */ /* 0x002fc60000400000 */
[----:B------:R-:W-:Y:S01]  /*0710*/  FFMA.FTZ R24, R23, R24, -0.5 ;  /* 0xbf00000017187423 */ /* 0x000fe20000010018 */
[----:B------:R-:W-:Y:S01]  /*0720*/  FMUL R12, R26, 1.4426950216293334961 ;  /* 0x3fb8aa3b1a0c7820 */ /* 0x000fe20000400000 */
[----:B------:R-:W-:Y:S02]  /*0730*/  FMUL R26, R27, 1.4426950216293334961 ;  /* 0x3fb8aa3b1b1a7820 */ /* 0x000fe40000400000 */
[----:B------:R-:W-:Y:S01]  /*0740*/  FMUL R24, R23, R24 ;  /* 0x0000001817187220 */ /* 0x000fe20000400000 */
[----:B------:R-:W-:Y:S01]  /*0750*/  @!P4 FMUL R13, R13, 0.5 ;  /* 0x3f0000000d0dc820 */ /* 0x000fe20000400000 */
[----:B0-----:R-:W-:Y:S01]  /*0760*/  @!P1 FMUL R28, R28, R28 ;  /* 0x0000001c1c1c9220 */ /* 0x001fe20000400000 */
[----:B------:R-:W-:Y:S01]  /*0770*/  FMUL R27, R4, 8388608 ;  /* 0x4b000000041b7820 */ /* 0x000fe20000400000 */
[----:B------:R-:W-:Y:S01]  /*0780*/  FADD R20, R20, R25 ;  /* 0x0000001914147221 */ /* 0x000fe20000000000 */
[----:B------:R-:W-:Y:S01]  /*0790*/  FSETP.GEU.AND P1, PT, R4, 1.175494350822287508e-38, PT ;  /* 0x008000000400780b */ /* 0x000fe20003f2e000 */
[----:B------:R-:W-:Y:S01]  /*07a0*/  FFMA.FTZ R24, R23, R24, R23 ;  /* 0x0000001817187223 */ /* 0x000fe20000010017 */
[----:B------:R-:W-:Y:S01]  /*07b0*/  @P0 MOV R25, 0x7f800000 ;  /* 0x7f80000000190802 */ /* 0x000fe20000000f00 */
[----:B------:R0:W-:Y:S01]  /*07c0*/  MUFU.EX2 R23, R13 ;  /* 0x0000000d00177308 */ /* 0x0001e20000000800 */
[----:B------:R-:W-:Y:S01]  /*07d0*/  @!P2 FMUL R16, R16, 0.5 ;  /* 0x3f0000001010a820 */ /* 0x000fe20000400000 */
[----:B------:R-:W-:-:S02]  /*07e0*/  FFMA.FTZ R3, R3, 0.69314718246459960938, R24 ;  /* 0x3f31721803037823 */ /* 0x000fc40000010018 */
[----:B------:R-:W-:Y:S01]  /*07f0*/  @P0 FFMA.FTZ R3, R22, R25, +INF ;  /* 0x7f80000016030423 */ /* 0x000fe20000010019 */
[----:B0-----:R-:W-:-:S03]  /*0800*/  FSEL R13, R27, R4, !P1 ;  /* 0x000000041b0d7208 */ /* 0x001fc60004800000 */
[----:B------:R0:W1:Y:S01]  /*0810*/  MUFU.EX2 R25, R16 ;  /* 0x0000001000197308 */ /* 0x0000620000000800 */
[----:B------:R-:W-:Y:S02]  /*0820*/  FSETP.GEU.AND P5, PT, R26, -126, PT ;  /* 0xc2fc00001a00780b */ /* 0x000fe40003fae000 */
[----:B0-----:R-:W-:-:S04]  /*0830*/  IADD3 R16, R13, -0x3f2aaaab, RZ ;  /* 0xc0d555550d107810 */ /* 0x001fc80007ffe0ff */
[----:B------:R-:W-:Y:S02]  /*0840*/  LOP3.LUT R16, R16, 0xff800000, RZ, 0xc0, !PT ;  /* 0xff80000010107812 */ /* 0x000fe400078ec0ff */
[----:B------:R-:W-:Y:S02]  /*0850*/  FSETP.GEU.AND P3, PT, R12, -126, PT ;  /* 0xc2fc00000c00780b */ /* 0x000fe40003f6e000 */
[----:B------:R-:W-:Y:S01]  /*0860*/  IADD3 R27, R13, -R16, RZ ;  /* 0x800000100d1b7210 */ /* 0x000fe20007ffe0ff */
[----:B------:R-:W-:-:S04]  /*0870*/  FMUL R24, R10, 1.4426950216293334961 ;  /* 0x3fb8aa3b0a187820 */ /* 0x000fc80000400000 */
[----:B------:R-:W-:Y:S01]  /*0880*/  FADD R27, R27, -1 ;  /* 0xbf8000001b1b7421 */ /* 0x000fe20000000000 */
[----:B------:R-:W-:-:S03]  /*0890*/  @!P5 FMUL R26, R26, 0.5 ;  /* 0x3f0000001a1ad820 */ /* 0x000fc60000400000 */
[----:B------:R-:W-:Y:S01]  /*08a0*/  FFMA.FTZ R10, R27, -R2, 0.14084610342979431152 ;  /* 0x3e1039f61b0a7423 */ /* 0x000fe20000010802 */
[----:B------:R-:W-:Y:S01]  /*08b0*/  FADD R28, R21, R28 ;  /* 0x0000001c151c7221 */ /* 0x000fe20000000000 */
[----:B------:R-:W-:Y:S01]  /*08c0*/  FSETP.NEU.AND P0, PT, R22, RZ, PT ;  /* 0x000000ff1600720b */ /* 0x000fe20003f0d000 */
[----:B------:R0:W-:Y:S01]  /*08d0*/  MUFU.EX2 R21, R26 ;  /* 0x0000001a00157308 */ /* 0x0001e20000000800 */
[----:B------:R-:W-:Y:S01]  /*08e0*/  FMUL R22, R11, 1.4426950216293334961 ;  /* 0x3fb8aa3b0b167820 */ /* 0x000fe20000400000 */
[----:B------:R-:W-:Y:S01]  /*08f0*/  @!P3 FMUL R12, R12, 0.5 ;  /* 0x3f0000000c0cb820 */ /* 0x000fe20000400000 */
[----:B0-----:R-:W-:Y:S02]  /*0900*/  FFMA.FTZ R26, R27, R10, -0.12148627638816833496 ;  /* 0xbdf8cdcc1b1a7423 */ /* 0x001fe4000001000a */
[----:B------:R-:W2:Y:S03]  /*0910*/  LDG.E.128 R8, desc[UR6][R8.64] ;  /* 0x0000000608087981 */ /* 0x000ea6000c1e1d00 */
[----:B------:R-:W0:Y:S01]  /*0920*/  MUFU.EX2 R12, R12 ;  /* 0x0000000c000c7308 */ /* 0x000e220000000800 */
[----:B-1----:R-:W-:Y:S01]  /*0930*/  @!P2 FMUL R25, R25, R25 ;  /* 0x000000191919a220 */ /* 0x002fe20000400000 */
[----:B------:R-:W-:Y:S01]  /*0940*/  FSETP.GEU.AND P2, PT, R22, -126, PT ;  /* 0xc2fc00001600780b */ /* 0x000fe20003f4e000 */
[----:B------:R-:W-:Y:S01]  /*0950*/  @!P4 FMUL R23, R23, R23 ;  /* 0x000000171717c220 */ /* 0x000fe20000400000 */
[----:B------:R-:W-:Y:S01]  /*0960*/  FSETP.GEU.AND P4, PT, R24, -126, PT ;  /* 0xc2fc00001800780b */ /* 0x000fe20003f8e000 */
[----:B------:R-:W-:Y:S01]  /*0970*/  FMUL R17, R17, 1.4426950216293334961 ;  /* 0x3fb8aa3b11117820 */ /* 0x000fe20000400000 */
[----:B0-----:R-:W-:-:S04]  /*0980*/  @!P3 FMUL R12, R12, R12 ;  /* 0x0000000c0c0cb220 */ /* 0x001fc80000400000 */
[----:B------:R-:W-:-:S05]  /*0990*/  FSETP.GEU.AND P3, PT, R17, -126, PT ;  /* 0xc2fc00001100780b */ /* 0x000fca0003f6e000 */
[----:B------:R-:W-:Y:S02]  /*09a0*/  @!P2 FMUL R22, R22, 0.5 ;  /* 0x3f0000001616a820 */ /* 0x000fe40000400000 */
[----:B------:R-:W-:Y:S01]  /*09b0*/  @!P4 FMUL R24, R24, 0.5 ;  /* 0x3f0000001818c820 */ /* 0x000fe20000400000 */
[----:B------:R-:W-:Y:S01]  /*09c0*/  FADD R20, R20, R23 ;  /* 0x0000001714147221 */ /* 0x000fe20000000000 */
[----:B------:R-:W-:Y:S02]  /*09d0*/  FADD R23, R28, R25 ;  /* 0x000000191c177221 */ /* 0x000fe40000000000 */
[----:B------:R0:W1:Y:S08]  /*09e0*/  MUFU.EX2 R25, R24 ;  /* 0x0000001800197308 */ /* 0x0000700000000800 */
[----:B------:R-:W3:Y:S01]  /*09f0*/  MUFU.EX2 R22, R22 ;  /* 0x0000001600167308 */ /* 0x000ee20000000800 */
[----:B------:R-:W-:Y:S01]  /*0a00*/  @!P3 FMUL R17, R17, 0.5 ;  /* 0x3f0000001111b820 */ /* 0x000fe20000400000 */
[----:B------:R-:W-:Y:S01]  /*0a10*/  FMUL R14, R14, 1.4426950216293334961 ;  /* 0x3fb8aa3b0e0e7820 */ /* 0x000fe20000400000 */
[----:B0-----:R-:W-:Y:S01]  /*0a20*/  FMUL R24, R15, 1.4426950216293334961 ;  /* 0x3fb8aa3b0f187820 */ /* 0x001fe20000400000 */
[----:B------:R-:W-:-:S04]  /*0a30*/  @!P5 FMUL R21, R21, R21 ;  /* 0x000000151515d220 */ /* 0x000fc80000400000 */
[----:B------:R-:W0:Y:S01]  /*0a40*/  MUFU.EX2 R17, R17 ;  /* 0x0000001100117308 */ /* 0x000e220000000800 */
[----:B------:R-:W-:Y:S01]  /*0a50*/  FSETP.GEU.AND P5, PT, R14, -126, PT ;  /* 0xc2fc00000e00780b */ /* 0x000fe20003fae000 */
[----:B-1----:R-:W-:Y:S01]  /*0a60*/  @!P4 FMUL R25, R25, R25 ;  /* 0x000000191919c220 */ /* 0x002fe20000400000 */
[----:B------:R-:W-:Y:S01]  /*0a70*/  FSETP.GEU.AND P4, PT, R24, -126, PT ;  /* 0xc2fc00001800780b */ /* 0x000fe20003f8e000 */
[----:B---3--:R-:W-:Y:S01]  /*0a80*/  @!P2 FMUL R22, R22, R22 ;  /* 0x000000161616a220 */ /* 0x008fe20000400000 */
[----:B------:R-:W-:Y:S01]  /*0a90*/  FSETP.GEU.AND P2, PT, R23, 1.175494350822287508e-38, PT ;  /* 0x008000001700780b */ /* 0x000fe20003f4e000 */
[----:B------:R-:W-:Y:S01]  /*0aa0*/  FMUL R18, R18, 1.4426950216293334961 ;  /* 0x3fb8aa3b12127820 */ /* 0x000fe20000400000 */
[----:B0-----:R-:W-:-:S07]  /*0ab0*/  @!P3 FMUL R17, R17, R17 ;  /* 0x000000111111b220 */ /* 0x001fce0000400000 */
[----:B------:R-:W-:Y:S02]  /*0ac0*/  @!P5 FMUL R14, R14, 0.5 ;  /* 0x3f0000000e0ed820 */ /* 0x000fe40000400000 */
[----:B------:R-:W-:Y:S01]  /*0ad0*/  @!P4 FMUL R24, R24, 0.5 ;  /* 0x3f0000001818c820 */ /* 0x000fe20000400000 */
[----:B------:R-:W-:Y:S01]  /*0ae0*/  FADD R20, R20, R17 ;  /* 0x0000001114147221 */ /* 0x000fe20000000000 */
[----:B------:R-:W-:Y:S01]  /*0af0*/  @!P2 FMUL R23, R23, 8388608 ;  /* 0x4b0000001717a820 */ /* 0x000fe20000400000 */
[----:B------:R0:W1:Y:S01]  /*0b00*/  MUFU.EX2 R15, R14 ;  /* 0x0000000e000f7308 */ /* 0x0000620000000800 */
[----:B------:R-:W-:Y:S02]  /*0b10*/  FSETP.GEU.AND P6, PT, R18, -126, PT ;  /* 0xc2fc00001200780b */ /* 0x000fe40003fce000 */
[----:B------:R-:W-:Y:S01]  /*0b20*/  FSETP.GEU.AND P3, PT, R20, 1.175494350822287508e-38, PT ;  /* 0x008000001400780b */ /* 0x000fe20003f6e000 */
[----:B------:R-:W-:-:S04]  /*0b30*/  FFMA.FTZ R26, R27, R26, 0.13980610668659210205 ;  /* 0x3e0f29551b1a7423 */ /* 0x000fc8000001001a */
[----:B------:R-:W3:Y:S01]  /*0b40*/  MUFU.EX2 R24, R24 ;  /* 0x0000001800187308 */ /* 0x000ee20000000800 */
[----:B0-----:R-:W-:-:S04]  /*0b50*/  IADD3 R14, R23, -0x3f2aaaab, RZ ;  /* 0xc0d55555170e7810 */ /* 0x001fc80007ffe0ff */
[----:B------:R-:W-:Y:S01]  /*0b60*/  LOP3.LUT R14, R14, 0xff800000, RZ, 0xc0, !PT ;  /* 0xff8000000e0e7812 */ /* 0x000fe200078ec0ff */
[----:B------:R-:W-:-:S03]  /*0b70*/  FFMA.FTZ R26, R27, R26, -0.16684235632419586182 ;  /* 0xbe2ad8b91b1a7423 */ /* 0x000fc6000001001a */
[----:B------:R-:W-:Y:S01]  /*0b80*/  IADD3 R17, R23, -R14, RZ ;  /* 0x8000000e17117210 */ /* 0x000fe20007ffe0ff */
[----:B------:R-:W-:Y:S01]  /*0b90*/  FADD R21, R21, R22 ;  /* 0x0000001615157221 */ /* 0x000fe20000000000 */
[----:B-1----:R-:W-:Y:S01]  /*0ba0*/  @!P5 FMUL R15, R15, R15 ;  /* 0x0000000f0f0fd220 */ /* 0x002fe20000400000 */
[----:B------:R-:W-:Y:S01]  /*0bb0*/  @!P6 FMUL R18, R18, 0.5 ;  /* 0x3f0000001212e820 */ /* 0x000fe20000400000 */
[----:B------:R-:W-:Y:S01]  /*0bc0*/  FADD R12, R12, R25 ;  /* 0x000000190c0c7221 */ /* 0x000fe20000000000 */
[----:B------:R-:W-:Y:S01]  /*0bd0*/  FMUL R22, R19, 1.4426950216293334961 ;  /* 0x3fb8aa3b13167820 */ /* 0x000fe20000400000 */
[----:B------:R-:W-:Y:S01]  /*0be0*/  @!P3 FMUL R20, R20, 8388608 ;  /* 0x4b0000001414b820 */ /* 0x000fe20000400000 */
[----:B------:R-:W-:Y:S01]  /*0bf0*/  FFMA.FTZ R26, R27, R26, 0.20012299716472625732 ;  /* 0x3e4ced0b1b1a7423 */ /* 0x000fe2000001001a */
[----:B------:R-:W-:Y:S01]  /*0c00*/  FADD R19, R17, -1 ;  /* 0xbf80000011137421 */ /* 0x000fe20000000000 */
[----:B---3--:R-:W-:Y:S01]  /*0c10*/  @!P4 FMUL R24, R24, R24 ;  /* 0x000000181818c220 */ /* 0x008fe20000400000 */
[----:B------:R-:W-:Y:S01]  /*0c20*/  FADD R25, R12, R15 ;  /* 0x0000000f0c197221 */ /* 0x000fe20000000000 */
[----:B------:R-:W-:Y:S01]  /*0c30*/  FFMA.FTZ R26, R27, R26, -0.24999669194221496582 ;  /* 0xbe7fff221b1a7423 */ /* 0x000fe2000001001a */
[----:B------:R-:W-:Y:S01]  /*0c40*/  IADD3 R17, R20, -0x3f2aaaab, RZ ;  /* 0xc0d5555514117810 */ /* 0x000fe20007ffe0ff */
[----:B------:R-:W-:Y:S01]  /*0c50*/  FFMA.FTZ R12, R19, -R2, 0.14084610342979431152 ;  /* 0x3e1039f6130c7423 */ /* 0x000fe20000010802 */
[----:B------:R-:W0:Y:S01]  /*0c60*/  MUFU.EX2 R18, R18 ;  /* 0x0000001200127308 */ /* 0x000e220000000800 */
[----:B------:R-:W-:Y:S01]  /*0c70*/  FADD R15, R21, R24 ;  /* 0x00000018150f7221 */ /* 0x000fe20000000000 */
[----:B------:R-:W-:Y:S01]  /*0c80*/  FFMA.FTZ R26, R27, R26, 0.33333182334899902344 ;  /* 0x3eaaaa781b1a7423 */ /* 0x000fe2000001001a */
[----:B------:R-:W-:Y:S01]  /*0c90*/  LOP3.LUT R17, R17, 0xff800000, RZ, 0xc0, !PT ;  /* 0xff80000011117812 */ /* 0x000fe200078ec0ff */
[----:B------:R-:W-:Y:S01]  /*0ca0*/  FFMA.FTZ R24, R19, R12, -0.12148627638816833496 ;  /* 0xbdf8cdcc13187423 */ /* 0x000fe2000001000c */
[----:B------:R-:W-:Y:S01]  /*0cb0*/  FSETP.GEU.AND P4, PT, R22, -126, PT ;  /* 0xc2fc00001600780b */ /* 0x000fe20003f8e000 */
[----:B------:R-:W-:Y:S01]  /*0cc0*/  FFMA.FTZ R26, R27, R26, -0.5 ;  /* 0xbf0000001b1a7423 */ /* 0x000fe2000001001a */
[----:B------:R-:W-:Y:S01]  /*0cd0*/  IADD3 R21, R20, -R17, RZ ;  /* 0x8000001114157210 */ /* 0x000fe20007ffe0ff */
[----:B------:R-:W-:-:S02]  /*0ce0*/  FFMA.FTZ R24, R19, R24, 0.13980610668659210205 ;  /* 0x3e0f295513187423 */ /* 0x000fc40000010018 */
[----:B------:R-:W-:Y:S02]  /*0cf0*/  FMUL R26, R27, R26 ;  /* 0x0000001a1b1a7220 */ /* 0x000fe40000400000 */
[----:B------:R-:W-:Y:S01]  /*0d00*/  FFMA.FTZ R24, R19, R24, -0.16684235632419586182 ;  /* 0xbe2ad8b913187423 */ /* 0x000fe20000010018 */
[----:B------:R-:W-:Y:S01]  /*0d10*/  FADD R21, R21, -1 ;  /* 0xbf80000015157421 */ /* 0x000fe20000000000 */
[----:B------:R-:W-:Y:S01]  /*0d20*/  FFMA.FTZ R27, R27, R26, R27 ;  /* 0x0000001a1b1b7223 */ /* 0x000fe2000001001b */
[----:B0-----:R-:W-:Y:S01]  /*0d30*/  @!P6 FMUL R18, R18, R18 ;  /* 0x000000121212e220 */ /* 0x001fe20000400000 */
[----:B------:R-:W-:Y:S01]  /*0d40*/  FFMA.FTZ R24, R19, R24, 0.20012299716472625732 ;  /* 0x3e4ced0b13187423 */ /* 0x000fe20000010018 */
[----:B------:R-:W-:Y:S01]  /*0d50*/  FFMA.FTZ R26, R21, -R2, 0.14084610342979431152 ;  /* 0x3e1039f6151a7423 */ /* 0x000fe20000010802 */
[----:B------:R-:W-:Y:S01]  /*0d60*/  @!P4 FMUL R22, R22, 0.5 ;  /* 0x3f0000001616c820 */ /* 0x000fe20000400000 */
[----:B------:R-:W-:Y:S01]  /*0d70*/  FADD R12, R25, R18 ;  /* 0x00000012190c7221 */ /* 0x000fe20000000000 */
[----:B------:R-:W-:Y:S01]  /*0d80*/  FFMA.FTZ R24, R19, R24, -0.24999669194221496582 ;  /* 0xbe7fff2213187423 */ /* 0x000fe20000010018 */
[----:B------:R-:W-:Y:S01]  /*0d90*/  I2FP.F32.S32 R25, R16 ;  /* 0x0000001000197245 */ /* 0x000fe20000201400 */
[----:B------:R-:W-:Y:S01]  /*0da0*/  FFMA.FTZ R26, R21, R26, -0.12148627638816833496 ;  /* 0xbdf8cdcc151a7423 */ /* 0x000fe2000001001a */
[----:B------:R-:W-:Y:S01]  /*0db0*/  FSEL R18, RZ, -23, P1 ;  /* 0xc1b80000ff127808 */ /* 0x000fe20000800000 */
[----:B------:R-:W0:Y:S01]  /*0dc0*/  MUFU.EX2 R16, R22 ;  /* 0x0000001600107308 */ /* 0x000e220000000800 */
[----:B------:R-:W-:Y:S01]  /*0dd0*/  FFMA.FTZ R24, R19, R24, 0.33333182334899902344 ;  /* 0x3eaaaa7813187423 */ /* 0x000fe20000010018 */
[----:B------:R-:W-:-:S02]  /*0de0*/  FFMA.FTZ R26, R21, R26, 0.13980610668659210205 ;  /* 0x3e0f2955151a7423 */ /* 0x000fc4000001001a */
[----:B------:R-:W-:Y:S01]  /*0df0*/  FFMA.FTZ R18, R25, 1.1920928955078125e-07, R18 ;  /* 0x3400000019127823 */ /* 0x000fe20000010012 */
[----:B------:R-:W-:Y:S01]  /*0e00*/  FFMA.FTZ R24, R19, R24, -0.5 ;  /* 0xbf00000013187423 */ /* 0x000fe20000010018 */
[----:B------:R-:W-:Y:S02]  /*0e10*/  FFMA.FTZ R26, R21, R26, -0.16684235632419586182 ;  /* 0xbe2ad8b9151a7423 */ /* 0x000fe4000001001a */
[----:B------:R-:W-:Y:S01]  /*0e20*/  FFMA.FTZ R27, R18, 0.69314718246459960938, R27 ;  /* 0x3f317218121b7823 */ /* 0x000fe2000001001b */
[----:B------:R-:W-:Y:S01]  /*0e30*/  FMUL R18, R19, R24 ;  /* 0x0000001813127220 */ /* 0x000fe20000400000 */
[----:B------:R-:W-:Y:S01]  /*0e40*/  FFMA.FTZ R26, R21, R26, 0.20012299716472625732 ;  /* 0x3e4ced0b151a7423 */ /* 0x000fe2000001001a */
[----:B------:R-:W-:Y:S02]  /*0e50*/  FSETP.GEU.AND P5, PT, R6, 1.175494350822287508e-38, PT ;  /* 0x008000000600780b */ /* 0x000fe40003fae000 */
[----:B------:R-:W-:Y:S01]  /*0e60*/  FFMA.FTZ R18, R19, R18, R19 ;  /* 0x0000001213127223 */ /* 0x000fe20000010013 */
[----:B------:R-:W-:Y:S01]  /*0e70*/  FFMA.FTZ R26, R21, R26, -0.24999669194221496582 ;  /* 0xbe7fff22151a7423 */ /* 0x000fe2000001001a */
[----:B0-----:R-:W-:Y:S01]  /*0e80*/  @!P4 FMUL R16, R16, R16 ;  /* 0x000000101010c220 */ /* 0x001fe20000400000 */
[----:B------:R-:W-:Y:S01]  /*0e90*/  FMUL R19, R6, 8388608 ;  /* 0x4b00000006137820 */ /* 0x000fe20000400000 */
[----:B------:R-:W-:Y:S01]  /*0ea0*/  ISETP.GE.U32.AND P6, PT, R23, 0x7f800000, PT ;  /* 0x7f8000001700780c */ /* 0x000fe20003fc6070 */
[----:B------:R-:W-:Y:S01]  /*0eb0*/  FFMA.FTZ R26, R21, R26, 0.33333182334899902344 ;  /* 0x3eaaaa78151a7423 */ /* 0x000fe2000001001a */
[----:B------:R-:W-:Y:S01]  /*0ec0*/  FADD R15, R15, R16 ;  /* 0x000000100f0f7221 */ /* 0x000fe20000000000 */
[----:B------:R-:W-:-:S02]  /*0ed0*/  FSETP.GEU.AND P1, PT, R12, 1.175494350822287508e-38, PT ;  /* 0x008000000c00780b */ /* 0x000fc40003f2e000 */
[----:B------:R-:W-:Y:S01]  /*0ee0*/  FSEL R16, R19, R6, !P5 ;  /* 0x0000000613107208 */ /* 0x000fe20006800000 */
[C---:B------:R-:W-:Y:S01]  /*0ef0*/  FFMA.FTZ R26, R21.reuse, R26, -0.5 ;  /* 0xbf000000151a7423 */ /* 0x040fe2000001001a */
[----:B------:R-:W-:Y:S02]  /*0f00*/  FSEL R19, RZ, -23, P2 ;  /* 0xc1b80000ff137808 */ /* 0x000fe40001000000 */
[----:B------:R-:W-:Y:S02]  /*0f10*/  IADD3 R25, R16, -0x3f2aaaab, RZ ;  /* 0xc0d5555510197810 */ /* 0x000fe40007ffe0ff */
[----:B------:R-:W-:Y:S01]  /*0f20*/  I2FP.F32.S32 R14, R14 ;  /* 0x0000000e000e7245 */ /* 0x000fe20000201400 */
[----:B------:R-:W-:Y:S01]  /*0f30*/  FMUL R26, R21, R26 ;  /* 0x0000001a151a7220 */ /* 0x000fe20000400000 */
[----:B------:R-:W-:-:S03]  /*0f40*/  LOP3.LUT R25, R25, 0xff800000, RZ, 0xc0, !PT ;  /* 0xff80000019197812 */ /* 0x000fc600078ec0ff */
[----:B------:R-:W-:Y:S01]  /*0f50*/  FFMA.FTZ R29, R14, 1.1920928955078125e-07, R19 ;  /* 0x340000000e1d7823 */ /* 0x000fe20000010013 */
[----:B------:R-:W-:Y:S01]  /*0f60*/  FFMA.FTZ R19, R21, R26, R21 ;  /* 0x0000001a15137223 */ /* 0x000fe20000010015 */
[----:B------:R-:W-:Y:S01]  /*0f70*/  IADD3 R21, R16, -R25, RZ ;  /* 0x8000001910157210 */ /* 0x000fe20007ffe0ff */
[----:B------:R-:W-:Y:S01]  /*0f80*/  @!P1 FMUL R12, R12, 8388608 ;  /* 0x4b0000000c0c9820 */ /* 0x000fe20000400000 */
[----:B------:R-:W-:Y:S01]  /*0f90*/  @P6 MOV R22, 0x7f800000 ;  /* 0x7f80000000166802 */ /* 0x000fe20000000f00 */
[----:B------:R-:W-:Y:S01]  /*0fa0*/  FFMA.FTZ R14, R29, 0.69314718246459960938, R18 ;  /* 0x3f3172181d0e7823 */ /* 0x000fe20000010012 */
[----:B------:R-:W-:Y:S01]  /*0fb0*/  FSETP.NEU.AND P4, PT, R23, RZ, PT ;  /* 0x000000ff1700720b */ /* 0x000fe20003f8d000 */
[----:B------:R-:W-:Y:S02]  /*0fc0*/  FADD R21, R21, -1 ;  /* 0xbf80000015157421 */ /* 0x000fe40000000000 */
[----:B------:R-:W-:Y:S01]  /*0fd0*/  @P6 FFMA.FTZ R14, R23, R22, +INF ;  /* 0x7f800000170e6423 */ /* 0x000fe20000010016 */
[----:B------:R-:W-:Y:S01]  /*0fe0*/  IADD3 R23, R12, -0x3f2aaaab, RZ ;  /* 0xc0d555550c177810 */ /* 0x000fe20007ffe0ff */
[----:B------:R-:W-:Y:S01]  /*0ff0*/  FFMA.FTZ R22, R21, -R2, 0.14084610342979431152 ;  /* 0x3e1039f615167423 */ /* 0x000fe20000010802 */
[----:B------:R-:W-:-:S02]  /*1000*/  FSEL R18, RZ, -23, P5 ;  /* 0xc1b80000ff127808 */ /* 0x000fc40002800000 */
[----:B------:R-:W-:Y:S02]  /*1010*/  I2FP.F32.S32 R25, R25 ;  /* 0x0000001900197245 */ /* 0x000fe40000201400 */
[----:B------:R-:W-:Y:S01]  /*1020*/  LOP3.LUT R23, R23, 0xff800000, RZ, 0xc0, !PT ;  /* 0xff80000017177812 */ /* 0x000fe200078ec0ff */
[----:B------:R-:W-:Y:S02]  /*1030*/  FFMA.FTZ R22, R21, R22, -0.12148627638816833496 ;  /* 0xbdf8cdcc15167423 */ /* 0x000fe40000010016 */
[----:B------:R-:W-:Y:S01]  /*1040*/  FFMA.FTZ R18, R25, 1.1920928955078125e-07, R18 ;  /* 0x3400000019127823 */ /* 0x000fe20000010012 */
[----:B------:R-:W-:Y:S01]  /*1050*/  IADD3 R25, R12, -R23, RZ ;  /* 0x800000170c197210 */ /* 0x000fe20007ffe0ff */
[----:B------:R-:W-:Y:S01]  /*1060*/  FFMA.FTZ R24, R21, R22, 0.13980610668659210205 ;  /* 0x3e0f295515187423 */ /* 0x000fe20000010016 */
[----:B------:R-:W-:Y:S02]  /*1070*/  I2FP.F32.S32 R26, R17 ;  /* 0x00000011001a7245 */ /* 0x000fe40000201400 */
[----:B------:R-:W-:Y:S01]  /*1080*/  FSEL R17, RZ, -23, P3 ;  /* 0xc1b80000ff117808 */ /* 0x000fe20001800000 */
[----:B------:R-:W-:Y:S01]  /*1090*/  FADD R25, R25, -1 ;  /* 0xbf80000019197421 */ /* 0x000fe20000000000 */
[----:B------:R-:W-:-:S03]  /*10a0*/  FFMA.FTZ R24, R21, R24, -0.16684235632419586182 ;  /* 0xbe2ad8b915187423 */ /* 0x000fc60000010018 */
[----:B------:R-:W-:Y:S01]  /*10b0*/  FFMA.FTZ R22, R26, 1.1920928955078125e-07, R17 ;  /* 0x340000001a167823 */ /* 0x000fe20000010011 */
[----:B------:R-:W-:Y:S01]  /*10c0*/  FFMA.FTZ R26, R25, -R2, 0.14084610342979431152 ;  /* 0x3e1039f6191a7423 */ /* 0x000fe20000010802 */
[----:B------:R-:W-:-:S03]  /*10d0*/  FFMA.FTZ R24, R21, R24, 0.20012299716472625732 ;  /* 0x3e4ced0b15187423 */ /* 0x000fc60000010018 */
[----:B------:R-:W-:Y:S01]  /*10e0*/  FFMA.FTZ R26, R25, R26, -0.12148627638816833496 ;  /* 0xbdf8cdcc191a7423 */ /* 0x000fe2000001001a */
[----:B------:R-:W-:-:S03]  /*10f0*/  FFMA.FTZ R24, R21, R24, -0.24999669194221496582 ;  /* 0xbe7fff2215187423 */ /* 0x000fc60000010018 */
[----:B------:R-:W-:Y:S01]  /*1100*/  FFMA.FTZ R26, R25, R26, 0.13980610668659210205 ;  /* 0x3e0f2955191a7423 */ /* 0x000fe2000001001a */
[----:B------:R-:W-:-:S03]  /*1110*/  FFMA.FTZ R24, R21, R24, 0.33333182334899902344 ;  /* 0x3eaaaa7815187423 */ /* 0x000fc60000010018 */
[----:B------:R-:W-:Y:S01]  /*1120*/  FFMA.FTZ R26, R25, R26, -0.16684235632419586182 ;  /* 0xbe2ad8b9191a7423 */ /* 0x000fe2000001001a */
[----:B------:R-:W-:-:S03]  /*1130*/  FFMA.FTZ R24, R21, R24, -0.5 ;  /* 0xbf00000015187423 */ /* 0x000fc60000010018 */
[----:B------:R-:W-:Y:S01]  /*1140*/  FFMA.FTZ R26, R25, R26, 0.20012299716472625732 ;  /* 0x3e4ced0b191a7423 */ /* 0x000fe2000001001a */
[----:B------:R-:W-:-:S03]  /*1150*/  FMUL R24, R21, R24 ;  /* 0x0000001815187220 */ /* 0x000fc60000400000 */
[----:B------:R-:W-:Y:S01]  /*1160*/  FFMA.FTZ R26, R25, R26, -0.24999669194221496582 ;  /* 0xbe7fff22191a7423 */ /* 0x000fe2000001001a */
[----:B------:R-:W-:-:S03]  /*1170*/  FFMA.FTZ R17, R21, R24, R21 ;  /* 0x0000001815117223 */ /* 0x000fc60000010015 */
[----:B------:R-:W-:Y:S01]  /*1180*/  FFMA.FTZ R26, R25, R26, 0.33333182334899902344 ;  /* 0x3eaaaa78191a7423 */ /* 0x000fe2000001001a */
[----:B------:R-:W-:Y:S01]  /*1190*/  FFMA.FTZ R17, R18, 0.69314718246459960938, R17 ;  /* 0x3f31721812117823 */ /* 0x000fe20000010011 */
[C---:B------:R-:W-:Y:S01]  /*11a0*/  FMUL R18, R7.reuse, 8388608 ;  /* 0x4b00000007127820 */ /* 0x040fe20000400000 */
[----:B------:R-:W-:Y:S01]  /*11b0*/  FSETP.GEU.AND P2, PT, R7, 1.175494350822287508e-38, PT ;  /* 0x008000000700780b */ /* 0x000fe20003f4e000 */
[----:B------:R-:W-:-:S03]  /*11c0*/  FFMA.FTZ R26, R25, R26, -0.5 ;  /* 0xbf000000191a7423 */ /* 0x000fc6000001001a */
[----:B------:R-:W-:Y:S01]  /*11d0*/  FSEL R18, R18, R7, !P2 ;  /* 0x0000000712127208 */ /* 0x000fe20005000000 */
[C---:B------:R-:W-:Y:S01]  /*11e0*/  FMUL R26, R25.reuse, R26 ;  /* 0x0000001a191a7220 */ /* 0x040fe20000400000 */
[----:B------:R-:W-:Y:S02]  /*11f0*/  FFMA.FTZ R19, R22, 0.69314718246459960938, R19 ;  /* 0x3f31721816137823 */ /* 0x000fe40000010013 */
[----:B------:R-:W-:Y:S01]  /*1200*/  IADD3 R22, R18, -0x3f2aaaab, RZ ;  /* 0xc0d5555512167810 */ /* 0x000fe20007ffe0ff */
[----:B------:R-:W-:Y:S01]  /*1210*/  FFMA.FTZ R21, R25, R26, R25 ;  /* 0x0000001a19157223 */ /* 0x000fe20000010019 */
[----:B------:R-:W-:Y:S02]  /*1220*/  I2FP.F32.S32 R25, R23 ;  /* 0x0000001700197245 */ /* 0x000fe40000201400 */
[----:B------:R-:W-:Y:S02]  /*1230*/  FSEL R24, RZ, -23, P1 ;  /* 0xc1b80000ff187808 */ /* 0x000fe40000800000 */
[----:B------:R-:W-:-:S03]  /*1240*/  LOP3.LUT R23, R22, 0xff800000, RZ, 0xc0, !PT ;  /* 0xff80000016177812 */ /* 0x000fc600078ec0ff */
[----:B------:R-:W-:Y:S01]  /*1250*/  FFMA.FTZ R24, R25, 1.1920928955078125e-07, R24 ;  /* 0x3400000019187823 */ /* 0x000fe20000010018 */
[----:B------:R-:W-:Y:S02]  /*1260*/  IADD3 R25, R18, -R23, RZ ;  /* 0x8000001712197210 */ /* 0x000fe40007ffe0ff */
[----:B------:R-:W-:-:S03]  /*1270*/  I2FP.F32.S32 R29, R23 ;  /* 0x00000017001d7245 */ /* 0x000fc60000201400 */
[----:B------:R-:W-:-:S04]  /*1280*/  FADD R23, R25, -1 ;  /* 0xbf80000019177421 */ /* 0x000fc80000000000 */
[----:B------:R-:W-:-:S04]  /*1290*/  FFMA.FTZ R26, R23, -R2, 0.14084610342979431152 ;  /* 0x3e1039f6171a7423 */ /* 0x000fc80000010802 */
[----:B------:R-:W-:-:S04]  /*12a0*/  FFMA.FTZ R26, R23, R26, -0.12148627638816833496 ;  /* 0xbdf8cdcc171a7423 */ /* 0x000fc8000001001a */
[----:B------:R-:W-:-:S04]  /*12b0*/  FFMA.FTZ R26, R23, R26, 0.13980610668659210205 ;  /* 0x3e0f2955171a7423 */ /* 0x000fc8000001001a */
[----:B------:R-:W-:Y:S01]  /*12c0*/  FFMA.FTZ R26, R23, R26, -0.16684235632419586182 ;  /* 0xbe2ad8b9171a7423 */ /* 0x000fe2000001001a */
[----:B------:R-:W-:-:S03]  /*12d0*/  FSEL R22, RZ, -23, P2 ;  /* 0xc1b80000ff167808 */ /* 0x000fc60001000000 */
[----:B------:R-:W-:Y:S01]  /*12e0*/  FFMA.FTZ R26, R23, R26, 0.20012299716472625732 ;  /* 0x3e4ced0b171a7423 */ /* 0x000fe2000001001a */
[----:B------:R-:W-:-:S03]  /*12f0*/  FSETP.GEU.AND P2, PT, R15, 1.175494350822287508e-38, PT ;  /* 0x008000000f00780b */ /* 0x000fc60003f4e000 */
[----:B------:R-:W-:-:S04]  /*1300*/  FFMA.FTZ R26, R23, R26, -0.24999669194221496582 ;  /* 0xbe7fff22171a7423 */ /* 0x000fc8000001001a */
[----:B------:R-:W-:-:S04]  /*1310*/  FFMA.FTZ R26, R23, R26, 0.33333182334899902344 ;  /* 0x3eaaaa78171a7423 */ /* 0x000fc8000001001a */
[----:B------:R-:W-:Y:S02]  /*1320*/  FFMA.FTZ R26, R23, R26, -0.5 ;  /* 0xbf000000171a7423 */ /* 0x000fe4000001001a */
[----:B------:R-:W-:Y:S02]  /*1330*/  @!P2 FMUL R15, R15, 8388608 ;  /* 0x4b0000000f0fa820 */ /* 0x000fe40000400000 */
[----:B------:R-:W-:-:S04]  /*1340*/  FMUL R26, R23, R26 ;  /* 0x0000001a171a7220 */ /* 0x000fc80000400000 */
[----:B------:R-:W-:Y:S01]  /*1350*/  FFMA.FTZ R23, R23, R26, R23 ;  /* 0x0000001a17177223 */ /* 0x000fe20000010017 */
[----:B------:R-:W-:Y:S01]  /*1360*/  IADD3 R26, R15, -0x3f2aaaab, RZ ;  /* 0xc0d555550f1a7810 */ /* 0x000fe20007ffe0ff */
[----:B------:R-:W-:-:S03]  /*1370*/  FFMA.FTZ R22, R29, 1.1920928955078125e-07, R22 ;  /* 0x340000001d167823 */ /* 0x000fc60000010016 */
[----:B------:R-:W-:Y:S01]  /*1380*/  LOP3.LUT R26, R26, 0xff800000, RZ, 0xc0, !PT ;  /* 0xff8000001a1a7812 */ /* 0x000fe200078ec0ff */
[----:B------:R-:W-:-:S03]  /*1390*/  FFMA.FTZ R22, R22, 0.69314718246459960938, R23 ;  /* 0x3f31721816167823 */ /* 0x000fc60000010017 */
[----:B------:R-:W-:Y:S02]  /*13a0*/  IADD3 R23, R15, -R26, RZ ;  /* 0x8000001a0f177210 */ /* 0x000fe40007ffe0ff */
[----:B------:R-:W-:-:S03]  /*13b0*/  ISETP.GE.U32.AND P3, PT, R20, 0x7f800000, PT ;  /* 0x7f8000001400780c */ /* 0x000fc60003f66070 */
[----:B------:R-:W-:Y:S01]  /*13c0*/  FADD R23, R23, -1 ;  /* 0xbf80000017177421 */ /* 0x000fe20000000000 */
[----:B------:R-:W-:-:S03]  /*13d0*/  ISETP.GE.U32.AND P1, PT, R13, 0x7f800000, PT ;  /* 0x7f8000000d00780c */ /* 0x000fc60003f26070 */
[----:B------:R-:W-:Y:S01]  /*13e0*/  FFMA.FTZ R2, R23, -R2, 0.14084610342979431152 ;  /* 0x3e1039f617027423 */ /* 0x000fe20000010802 */
[----:B------:R-:W-:-:S03]  /*13f0*/  ISETP.GE.U32.AND P5, PT, R12, 0x7f800000, PT ;  /* 0x7f8000000c00780c */ /* 0x000fc60003fa6070 */
[----:B------:R-:W-:Y:S01]  /*1400*/  FFMA.FTZ R2, R23, R2, -0.12148627638816833496 ;  /* 0xbdf8cdcc17027423 */ /* 0x000fe20000010002 */
[----:B------:R-:W-:-:S03]  /*1410*/  ISETP.GE.U32.AND P6, PT, R18, 0x7f800000, PT ;  /* 0x7f8000001200780c */ /* 0x000fc60003fc6070 */
[C---:B------:R-:W-:Y:S01]  /*1420*/  FFMA.FTZ R2, R23.reuse, R2, 0.13980610668659210205 ;  /* 0x3e0f295517027423 */ /* 0x040fe20000010002 */
[----:B------:R-:W-:Y:S01]  /*1430*/  FFMA.FTZ R21, R24, 0.69314718246459960938, R21 ;  /* 0x3f31721818157823 */ /* 0x000fe20000010015 */
[----:B------:R-:W-:Y:S02]  /*1440*/  @P3 MOV R25, 0x7f800000 ;  /* 0x7f80000000193802 */ /* 0x000fe40000000f00 */
[C---:B------:R-:W-:Y:S01]  /*1450*/  FFMA.FTZ R2, R23.reuse, R2, -0.16684235632419586182 ;  /* 0xbe2ad8b917027423 */ /* 0x040fe20000010002 */
[----:B------:R-:W-:Y:S02]  /*1460*/  @P1 MOV R24, 0x7f800000 ;  /* 0x7f80000000181802 */ /* 0x000fe40000000f00 */
[----:B------:R-:W-:Y:S01]  /*1470*/  @P3 FFMA.FTZ R19, R20, R25, +INF ;  /* 0x7f80000014133423 */ /* 0x000fe20000010019 */
[----:B------:R-:W-:Y:S01]  /*1480*/  FFMA.FTZ R2, R23, R2, 0.20012299716472625732 ;  /* 0x3e4ced0b17027423 */ /* 0x000fe20000010002 */
[----:B------:R-:W-:Y:S01]  /*1490*/  ISETP.GE.U32.AND P3, PT, R16, 0x7f800000, PT ;  /* 0x7f8000001000780c */ /* 0x000fe20003f66070 */
[----:B------:R-:W-:Y:S01]  /*14a0*/  @P1 FFMA.FTZ R27, R13, R24, +INF ;  /* 0x7f8000000d1b1423 */ /* 0x000fe20000010018 */
[----:B------:R-:W-:Y:S01]  /*14b0*/  @P5 MOV R25, 0x7f800000 ;  /* 0x7f80000000195802 */ /* 0x000fe20000000f00 */
[----:B------:R-:W-:Y:S01]  /*14c0*/  FFMA.FTZ R24, R23, R2, -0.24999669194221496582 ;  /* 0xbe7fff2217187423 */ /* 0x000fe20000010002 */
[----:B------:R-:W-:-:S02]  /*14d0*/  FSETP.NEU.AND P1, PT, R13, RZ, PT ;  /* 0x000000ff0d00720b */ /* 0x000fc40003f2d000 */
[----:B------:R-:W-:Y:S02]  /*14e0*/  @P6 MOV R13, 0x7f800000 ;  /* 0x7f800000000d6802 */ /* 0x000fe40000000f00 */
[----:B------:R-:W-:Y:S01]  /*14f0*/  FSEL R2, RZ, -23, P2 ;  /* 0xc1b80000ff027808 */ /* 0x000fe20001000000 */
[----:B------:R-:W-:Y:S01]  /*1500*/  @P5 FFMA.FTZ R21, R12, R25, +INF ;  /* 0x7f8000000c155423 */ /* 0x000fe20000010019 */
[----:B------:R-:W-:Y:S01]  /*1510*/  ISETP.GE.U32.AND P2, PT, R15, 0x7f800000, PT ;  /* 0x7f8000000f00780c */ /* 0x000fe20003f46070 */
[C---:B------:R-:W-:Y:S01]  /*1520*/  FFMA.FTZ R24, R23.reuse, R24, 0.33333182334899902344 ;  /* 0x3eaaaa7817187423 */ /* 0x040fe20000010018 */
[----:B------:R-:W-:Y:S01]  /*1530*/  FSETP.NEU.AND P5, PT, R20, RZ, PT ;  /* 0x000000ff1400720b */ /* 0x000fe20003fad000 */
[----:B------:R-:W-:Y:S01]  /*1540*/  @P6 FFMA.FTZ R22, R18, R13, +INF ;  /* 0x7f80000012166423 */ /* 0x000fe2000001000d */
[----:B------:R-:W-:Y:S02]  /*1550*/  I2FP.F32.S32 R25, R26 ;  /* 0x0000001a00197245 */ /* 0x000fe40000201400 */
[----:B------:R-:W-:Y:S01]  /*1560*/  FSETP.NEU.AND P6, PT, R12, RZ, PT ;  /* 0x000000ff0c00720b */ /* 0x000fe20003fcd000 */
[----:B------:R-:W-:Y:S01]  /*1570*/  FFMA.FTZ R24, R23, R24, -0.5 ;  /* 0xbf00000017187423 */ /* 0x000fe20000010018 */
[----:B------:R-:W-:Y:S01]  /*1580*/  FSEL R13, R14, -INF , P4 ;  /* 0xff8000000e0d7808 */ /* 0x000fe20002000000 */
[----:B------:R-:W-:Y:S01]  /*1590*/  FFMA.FTZ R2, R25, 1.1920928955078125e-07, R2 ;  /* 0x3400000019027823 */ /* 0x000fe20000010002 */
[----:B------:R-:W-:-:S02]  /*15a0*/  FSEL R14, R19, -INF , P5 ;  /* 0xff800000130e7808 */ /* 0x000fc40002800000 */
[----:B------:R-:W-:Y:S01]  /*15b0*/  FSEL R21, R21, -INF , P6 ;  /* 0xff80000015157808 */ /* 0x000fe20003000000 */
[----:B------:R-:W-:Y:S01]  /*15c0*/  FMUL R24, R23, R24 ;  /* 0x0000001817187220 */ /* 0x000fe20000400000 */
[----:B------:R-:W-:Y:S01]  /*15d0*/  @P3 MOV R25, 0x7f800000 ;  /* 0x7f80000000193802 */ /* 0x000fe20000000f00 */
[----:B--2---:R-:W-:Y:S01]  /*15e0*/  FADD R13, R8, -R13 ;  /* 0x8000000d080d7221 */ /* 0x004fe20000000000 */
[----:B------:R-:W-:Y:S01]  /*15f0*/  FADD R8, R9, -R14 ;  /* 0x8000000e09087221 */ /* 0x000fe20000000000 */
[----:B------:R-:W-:Y:S01]  /*1600*/  FADD R9, R10, -R21 ;  /* 0x800000150a097221 */ /* 0x000fe20000000000 */
[----:B------:R-:W-:Y:S01]  /*1610*/  FFMA.FTZ R23, R23, R24, R23 ;  /* 0x0000001817177223 */ /* 0x000fe20000010017 */
[----:B------:R-:W-:Y:S01]  /*1620*/  @P2 MOV R12, 0x7f800000 ;  /* 0x7f800000000c2802 */ /* 0x000fe20000000f00 */
[C---:B------:R-:W-:Y:S01]  /*1630*/  @P3 FFMA.FTZ R17, R16.reuse, R25, +INF ;  /* 0x7f80000010113423 */ /* 0x040fe20000010019 */
[----:B------:R-:W-:Y:S02]  /*1640*/  FSEL R10, R3, -INF , P0 ;  /* 0xff800000030a7808 */ /* 0x000fe40000000000 */
[----:B------:R-:W-:-:S02]  /*1650*/  FSETP.NEU.AND P5, PT, R16, RZ, PT ;  /* 0x000000ff1000720b */ /* 0x000fc40003fad000 */
[----:B------:R-:W-:Y:S01]  /*1660*/  FSEL R27, R27, -INF , P1 ;  /* 0xff8000001b1b7808 */ /* 0x000fe20000800000 */
[----:B------:R-:W-:Y:S01]  /*1670*/  FFMA.FTZ R2, R2, 0.69314718246459960938, R23 ;  /* 0x3f31721802027823 */ /* 0x000fe20000010017 */
[----:B------:R-:W-:Y:S01]  /*1680*/  FSETP.NEU.AND P4, PT, R18, RZ, PT ;  /* 0x000000ff1200720b */ /* 0x000fe20003f8d000 */
[----:B------:R-:W-:Y:S01]  /*1690*/  @P2 FFMA.FTZ R2, R15, R12, +INF ;  /* 0x7f8000000f022423 */ /* 0x000fe2000001000c */
[----:B------:R-:W-:Y:S01]  /*16a0*/  FMUL R10, R5, R10 ;  /* 0x0000000a050a7220 */ /* 0x000fe20000400000 */
[----:B------:R-:W-:Y:S01]  /*16b0*/  FSEL R17, R17, -INF , P5 ;  /* 0xff80000011117808 */ /* 0x000fe20002800000 */
[C---:B------:R-:W-:Y:S01]  /*16c0*/  FMUL R27, R4.reuse, R27 ;  /* 0x0000001b041b7220 */ /* 0x040fe20000400000 */
[----:B------:R-:W-:Y:S02]  /*16d0*/  FSETP.NEU.AND P2, PT, R5, RZ, PT ;  /* 0x000000ff0500720b */ /* 0x000fe40003f4d000 */
[----:B------:R-:W-:Y:S01]  /*16e0*/  FSETP.NEU.AND P1, PT, R4, RZ, PT ;  /* 0x000000ff0400720b */ /* 0x000fe20003f2d000 */
[----:B------:R-:W-:Y:S01]  /*16f0*/  FMUL R17, R6, R17 ;  /* 0x0000001106117220 */ /* 0x000fe20000400000 */
[----:B------:R-:W-:-:S02]  /*1700*/  FSEL R22, R22, -INF , P4 ;  /* 0xff80000016167808 */ /* 0x000fc40002000000 */
[----:B------:R-:W-:Y:S02]  /*1710*/  FSEL R10, R10, RZ, P2 ;  /* 0x000000ff0a0a7208 */ /* 0x000fe40001000000 */
[----:B------:R-:W-:Y:S02]  /*1720*/  FSETP.NAN.FTZ.AND P0, PT, |R5|, |R5|, PT ;  /* 0x400000050500720b */ /* 0x000fe40003f18200 */
[----:B------:R-:W-:Y:S02]  /*1730*/  FSETP.NAN.FTZ.AND P4, PT, |R4|, |R4|, PT ;  /* 0x400000040400720b */ /* 0x000fe40003f98200 */
[----:B------:R-:W-:Y:S02]  /*1740*/  FSETP.NEU.AND P2, PT, R6, RZ, PT ;  /* 0x000000ff0600720b */ /* 0x000fe40003f4d000 */
[----:B------:R-:W-:Y:S01]  /*1750*/  FSEL R27, R27, RZ, P1 ;  /* 0x000000ff1b1b7208 */ /* 0x000fe20000800000 */
[----:B------:R-:W-:Y:S01]  /*1760*/  FMUL R22, R7, R22 ;  /* 0x0000001607167220 */ /* 0x000fe20000400000 */
[----:B------:R-:W-:-:S02]  /*1770*/  FSETP.NEU.AND P3, PT, R15, RZ, PT ;  /* 0x000000ff0f00720b */ /* 0x000fc40003f6d000 */
[----:B------:R-:W-:Y:S02]  /*1780*/  FSETP.NEU.AND P5, PT, R7, RZ, PT ;  /* 0x000000ff0700720b */ /* 0x000fe40003fad000 */
[----:B------:R-:W-:Y:S02]  /*1790*/  FSETP.NAN.FTZ.AND P6, PT, |R6|, |R6|, PT ;  /* 0x400000060600720b */ /* 0x000fe40003fd8200 */
[----:B------:R-:W-:Y:S02]  /*17a0*/  FSEL R17, R17, RZ, P2 ;  /* 0x000000ff11117208 */ /* 0x000fe40001000000 */
[----:B------:R-:W-:Y:S02]  /*17b0*/  FSEL R10, R10, +QNAN , !P0 ;  /* 0x7fc000000a0a7808 */ /* 0x000fe40004000000 */
[----:B------:R-:W-:Y:S02]  /*17c0*/  FSEL R27, R27, +QNAN , !P4 ;  /* 0x7fc000001b1b7808 */ /* 0x000fe40006000000 */
[----:B------:R-:W-:Y:S01]  /*17d0*/  FSETP.NAN.FTZ.AND P1, PT, |R7|, |R7|, PT ;  /* 0x400000070700720b */ /* 0x000fe20003f38200 */
[----:B------:R-:W-:Y:S01]  /*17e0*/  FFMA R8, -R5, R8, R10 ;  /* 0x0000000805087223 */ /* 0x000fe2000000010a */
[----:B------:R-:W-:Y:S01]  /*17f0*/  FSEL R2, R2, -INF , P3 ;  /* 0xff80000002027808 */ /* 0x000fe20001800000 */
[----:B------:R-:W-:Y:S01]  /*1800*/  FFMA R13, -R4, R13, R27 ;  /* 0x0000000d040d7223 */ /* 0x000fe2000000011b */
[----:B------:R-:W-:-:S02]  /*1810*/  FSEL R22, R22, RZ, P5 ;  /* 0x000000ff16167208 */ /* 0x000fc40002800000 */
[----:B------:R-:W-:Y:S01]  /*1820*/  FSEL R17, R17, +QNAN , !P6 ;  /* 0x7fc0000011117808 */ /* 0x000fe20007000000 */
[----:B------:R-:W-:Y:S01]  /*1830*/  FADD R2, R11, -R2 ;  /* 0x800000020b027221 */ /* 0x000fe20000000000 */
[----:B------:R-:W-:Y:S01]  /*1840*/  FSEL R22, R22, +QNAN , !P1 ;  /* 0x7fc0000016167808 */ /* 0x000fe20004800000 */
[----:B------:R-:W-:Y:S02]  /*1850*/  FADD R8, R8, R13 ;  /* 0x0000000d08087221 */ /* 0x000fe40000000000 */
[----:B------:R-:W-:Y:S02]  /*1860*/  FFMA R9, -R6, R9, R17 ;  /* 0x0000000906097223 */ /* 0x000fe40000000111 */
[----:B------:R-:W-:Y:S02]  /*1870*/  FFMA R2, -R7, R2, R22 ;  /* 0x0000000207027223 */ /* 0x000fe40000000116 */
[----:B------:R-:W-:-:S04]  /*1880*/  FADD R9, R9, R8 ;  /* 0x0000000809097221 */ /* 0x000fc80000000000 */
[----:B------:R-:W-:-:S05]  /*1890*/  FADD R2, R2, R9 ;  /* 0x0000000902027221 */ /* 0x000fca0000000000 */
[----:B------:R-:W0:Y:S02]  /*18a0*/  SHFL.BFLY PT, R3, R2, 0x10, 0x1f ;  /* 0x0e001f0002037f89 */ /* 0x000e2400000e0000 */
[----:B0-----:R-:W-:-:S05]  /*18b0*/  FADD R3, R2, R3 ;  /* 0x0000000302037221 */ /* 0x001fca0000000000 */
[----:B------:R-:W0:Y:S02]  /*18c0*/  SHFL.BFLY PT, R4, R3, 0x8, 0x1f ;  /* 0x0d001f0003047f89 */ /* 0x000e2400000e0000 */
[----:B0-----:R-:W-:-:S05]  /*18d0*/  FADD R4, R3, R4 ;  /* 0x0000000403047221 */ /* 0x001fca0000000000 */
[----:B------:R-:W0:Y:S01]  /*18e0*/  SHFL.BFLY PT, R5, R4, 0x4, 0x1f ;  /* 0x0c801f0004057f89 */ /* 0x000e2200000e0000 */
[----:B------:R-:W1:Y:S01]  /*18f0*/  S2R R8, SR_TID.X ;  /* 0x0000000000087919 */ /* 0x000e620000002100 */
[----:B0-----:R-:W-:-:S05]  /*1900*/  FADD R5, R4, R5 ;  /* 0x0000000504057221 */ /* 0x001fca0000000000 */
[----:B------:R-:W0:Y:S01]  /*1910*/  SHFL.BFLY PT, R6, R5, 0x2, 0x1f ;  /* 0x0c401f0005067f89 */ /* 0x000e2200000e0000 */
[----:B------:R-:W2:Y:S01]  /*1920*/  S2UR UR5, SR_CgaCtaId ;  /* 0x00000000000579c3 */ /* 0x000ea20000008800 */
[----:B0-----:R-:W-:-:S05]  /*1930*/  FADD R6, R5, R6 ;  /* 0x0000000605067221 */ /* 0x001fca0000000000 */
[----:B------:R-:W0:Y:S01]  /*1940*/  SHFL.BFLY PT, R7, R6, 0x1, 0x1f ;  /* 0x0c201f0006077f89 */ /* 0x000e2200000e0000 */
[----:B-1----:R-:W-:Y:S01]  /*1950*/  LOP3.LUT P0, RZ, R8, 0x1f, RZ, 0xc0, !PT ;  /* 0x0000001f08ff7812 */ /* 0x002fe2000780c0ff */
[----:B------:R-:W-:Y:S01]  /*1960*/  UMOV UR4, 0x400 ;  /* 0x0000040000047882 */ /* 0x000fe20000000000 */
[----:B------:R-:W-:Y:S01]  /*1970*/  SHF.R.U32.HI R2, RZ, 0x3, R8 ;  /* 0x00000003ff027819 */ /* 0x000fe20000011608 */
[----:B--2---:R-:W-:-:S03]  /*1980*/  UPRMT UR4, UR5, 0x654, UR4 ;  /* 0x0000065405047896 */ /* 0x004fc60008000004 */
[----:B------:R-:W-:Y:S01]  /*1990*/  LOP3.LUT R2, R2, 0x4, RZ, 0xc0, !PT ;  /* 0x0000000402027812 */ /* 0x000fe200078ec0ff */
[----:B0-----:R-:W-:-:S06]  /*19a0*/  FADD R7, R6, R7 ;  /* 0x0000000706077221 */ /* 0x001fcc0000000000 */
[----:B------:R-:W-:Y:S01]  /*19b0*/  @!P0 STS [R2+UR4], R7 ;  /* 0x0000000702008988 */ /* 0x000fe20008000804 */
[----:B------:R-:W-:Y:S01]  /*19c0*/  BAR.SYNC.DEFER_BLOCKING 0x0 ;  /* 0x0000000000007b1d */ /* 0x000fe20000010000 */
[C---:B------:R-:W-:Y:S02]  /*19d0*/  ISETP.GE.AND P1, PT, R8.reuse, 0x2, PT ;  /* 0x000000020800780c */ /* 0x040fe40003f26270 */
[----:B------:R-:W-:-:S11]  /*19e0*/  SHF.L.U32 R10, R8, 0x2, RZ ;  /* 0x00000002080a7819 */ /* 0x000fd600000006ff */
[----:B------:R-:W0:Y:S01]  /*19f0*/  @!P1 LDS R0, [R10+UR4] ;  /* 0x000000040a009984 */ /* 0x000e220008000800 */
[----:B------:R-:W-:-:S04]  /*1a00*/  LOP3.LUT R4, R8, 0x1, RZ, 0xc0, !PT ;  /* 0x0000000108047812 */ /* 0x000fc800078ec0ff */
[----:B------:R-:W-:-:S04]  /*1a10*/  ISETP.NE.U32.AND P0, PT, R4, 0x1, PT ;  /* 0x000000010400780c */ /* 0x000fc80003f05070 */
[----:B------:R-:W-:Y:S01]  /*1a20*/  ISETP.LT.AND P0, PT, R8, 0x2, P0 ;  /* 0x000000020800780c */ /* 0x000fe20000701270 */
[----:B0-----:R-:W0:Y:S02]  /*1a30*/  SHFL.BFLY PT, R3, R0, 0x1, 0x1f ;  /* 0x0c201f0000037f89 */ /* 0x001e2400000e0000 */
[----:B0-----:R-:W-:-:S10]  /*1a40*/  FADD R3, R0, R3 ;  /* 0x0000000300037221 */ /* 0x001fd40000000000 */
[----:B------:R0:W-:Y:S01]  /*1a50*/  @P0 STS [R10+UR4], R3 ;  /* 0x000000030a000988 */ /* 0x0001e20008000804 */
[----:B------:R-:W-:Y:S01]  /*1a60*/  BAR.SYNC.DEFER_BLOCKING 0x0 ;  /* 0x0000000000007b1d */ /* 0x000fe20000010000 */
[----:B------:R-:W-:-:S05]  /*1a70*/  LOP3.LUT P0, RZ, R8, 0x3f, RZ, 0xc0, !PT ;  /* 0x0000003f08ff7812 */ /* 0x000fca000780c0ff */
[----:B------:R-:W1:Y:S02]  /*1a80*/  LDS R4, [UR4] ;  /* 0x00000004ff047984 */ /* 0x000e640008000800 */
[----:B------:R-:W-:Y:S06]  /*1a90*/  BAR.SYNC.DEFER_BLOCKING 0x0 ;  /* 0x0000000000007b1d */ /* 0x000fec0000010000 */
[----:B0-----:R-:W-:Y:S05]  /*1aa0*/  @P0 EXIT ;  /* 0x000000000000094d */ /* 0x001fea0003800000 */
[----:B------:R-:W0:Y:S01]  /*1ab0*/  LDC.64 R2, c[0x0][0x210] ;  /* 0x00008400ff027b82 */ /* 0x000e220000000a00 */
[----:B-1----:R-:W-:-:S04]  /*1ac0*/  FADD R4, RZ, R4 ;  /* 0x00000004ff047221 */ /* 0x002fc80000000000 */
[----:B------:R-:W-:-:S05]  /*1ad0*/  FMUL R5, R4, 0.00390625 ;  /* 0x3b80000004057820 */ /* 0x000fca0000400000 */
[----:B0-----:R-:W-:Y:S01]  /*1ae0*/  STG.E desc[UR6][R2.64], R5 ;  /* 0x0000000502007986 */ /* 0x001fe2000c101906 */
[----:B------:R-:W-:Y:S05]  /*1af0*/  EXIT ;  /* 0x000000000000794d */ /* 0x000fea0003800000 */
.L_x_0:
[----:B------:R-:W-:-:S00]  /*1b00*/  BRA `(.L_x_0) ;  /* 0xfffffffc00fc7947 */ /* 0x000fc0000383ffff */
[----:B------:R-:W-:-:S00]  /*1b10*/  NOP ;  /* 0x0000000000007918 */ /* 0x000fc00000000000 */
        /* <DEDUP_REMOVED lines=14> */
.L_x_1:


//--------------------- .nv.global.init           --------------------------
	.section	.nv.global.init,"aw",@progbits
.nv.global.init:
	.type		_$_str,@object
	.size		_$_str,(.L_0 - _$_str)
_$_str:
        /*0000*/ 	.byte	0x5f, 0x5f, 0x43, 0x55, 0x44, 0x41, 0x5f, 0x46, 0x54, 0x5a, 0x00
.L_0:


//--------------------- .nv.shared.triton_per_fused__log_softmax__softmax_mean_mul_sub_xlogy_2 --------------------------
	.section	.nv.shared.triton_per_fused__log_softmax__softmax_mean_mul_sub_xlogy_2,"aw",@nobits
	.sectionflags	@""
	.align	16
	.zero		1024


//--------------------- .nv.constant0.triton_per_fused__log_softmax__softmax_mean_mul_sub_xlogy_2 --------------------------
	.section	.nv.constant0.triton_per_fused__log_softmax__softmax_mean_mul_sub_xlogy_2,"a",@progbits
	.sectionflags	@""
	.align	4
.nv.constant0.triton_per_fused__log_softmax__softmax_mean_mul_sub_xlogy_2:
	.zero		556
